//
// Generated by NVIDIA NVVM Compiler
//
// Compiler Build ID: CL-36424714
// Cuda compilation tools, release 13.0, V13.0.88
// Based on NVVM 20.0.0
//

.version 9.0
.target sm_100
.address_size 64

	// .globl	_Z10find_max_y6TargetPi

.visible .entry _Z10find_max_y6TargetPi(
	.param .align 8 .b8 _Z10find_max_y6TargetPi_param_0[16],
	.param .u64 .ptr .align 1 _Z10find_max_y6TargetPi_param_1
)
{
	.reg .pred 	%p<12>;
	.reg .b32 	%r<35>;
	.reg .b64 	%rd<3>;

	ld.param.v2.u32 	{%r3, %r4}, [_Z10find_max_y6TargetPi_param_0];
	ld.param.v2.u32 	{%r5, %r6}, [_Z10find_max_y6TargetPi_param_0+8];
	ld.param.u64 	%rd1, [_Z10find_max_y6TargetPi_param_1];
	mov.u32 	%r19, %ntid.x;
	mov.u32 	%r20, %ctaid.x;
	mov.u32 	%r21, %tid.x;
	mad.lo.s32 	%r30, %r19, %r20, %r21;
	mov.u32 	%r22, %ntid.y;
	mov.u32 	%r23, %ctaid.y;
	mov.u32 	%r24, %tid.y;
	mad.lo.s32 	%r29, %r22, %r23, %r24;
	mov.b32 	%r31, 0;
	mov.u32 	%r32, %r31;
	mov.u32 	%r33, %r31;
$L__BB0_1:
	setp.lt.s32 	%p1, %r31, %r4;
	mov.b32 	%r34, -1;
	@%p1 bra 	$L__BB0_3;
	add.s32 	%r32, %r32, %r30;
	add.s32 	%r31, %r31, %r29;
	setp.eq.s32 	%p2, %r30, 0;
	setp.lt.s32 	%p3, %r30, 1;
	selp.b32 	%r26, 1, -1, %p3;
	selp.b32 	%r27, 0, %r26, %p2;
	add.s32 	%r30, %r27, %r30;
	add.s32 	%r29, %r29, -1;
	max.s32 	%r33, %r31, %r33;
	setp.lt.s32 	%p4, %r32, %r3;
	setp.gt.s32 	%p5, %r32, %r5;
	or.pred  	%p6, %p4, %p5;
	setp.lt.s32 	%p7, %r31, %r4;
	setp.gt.s32 	%p8, %r31, %r6;
	or.pred  	%p9, %p7, %p8;
	or.pred  	%p11, %p6, %p9;
	mov.u32 	%r34, %r33;
	@%p11 bra 	$L__BB0_1;
$L__BB0_3:
	cvta.to.global.u64 	%rd2, %rd1;
	atom.global.max.s32 	%r28, [%rd2], %r34;
	ret;

}


// ===== COMPILED SASS (sm_100) =====

	.target	sm_100

	.elftype	@"ET_EXEC"


//--------------------- .note.nv.tkinfo           --------------------------
	.section	.note.nv.tkinfo,"",@"SHT_NOTE"
	.sectionflags	@"SHF_NOTE_NV_TKINFO"
	.tkinfo
        /*0018*/ 	.word	0x00000002
        /*0030*/ 	.string	""
        /*0030*/ 	.string	"ptxas"
        /*0030*/ 	.string	"Cuda compilation tools, release 13.0, V13.0.88"
        /*0030*/ 	.string	"Build cuda_13.0.r13.0/compiler.36424714_0"
        /*0030*/ 	.string	"-arch sm_100 -m 64 "



//--------------------- .note.nv.cuinfo           --------------------------
	.section	.note.nv.cuinfo,"",@"SHT_NOTE"
	.sectionflags	@"SHF_NOTE_NV_CUINFO"
        /*0018*/ 	.short	0x0002
        /*001a*/ 	.short	0x0064
        /*001c*/ 	.short	0x0082
	.zero		2


//--------------------- .nv.info                  --------------------------
	.section	.nv.info,"",@"SHT_CUDA_INFO"
	.align	4


	//----- nvinfo : EIATTR_REGCOUNT
	.align		4
        /*0000*/ 	.byte	0x04, 0x2f
        /*0002*/ 	.short	(.L_1 - .L_0)
	.align		4
.L_0:
        /*0004*/ 	.word	index@(_Z10find_max_y6TargetPi)
        /*0008*/ 	.word	0x0000000b


	//----- nvinfo : EIATTR_FRAME_SIZE
	.align		4
.L_1:
        /*000c*/ 	.byte	0x04, 0x11
        /*000e*/ 	.short	(.L_3 - .L_2)
	.align		4
.L_2:
        /*0010*/ 	.word	index@(_Z10find_max_y6TargetPi)
        /*0014*/ 	.word	0x00000000


	//----- nvinfo : EIATTR_MIN_STACK_SIZE
	.align		4
.L_3:
        /*0018*/ 	.byte	0x04, 0x12
        /*001a*/ 	.short	(.L_5 - .L_4)
	.align		4
.L_4:
        /*001c*/ 	.word	index@(_Z10find_max_y6TargetPi)
        /*0020*/ 	.word	0x00000000
.L_5:


//--------------------- .nv.compat                --------------------------
	.section	.nv.compat,"",@"SHT_CUDA_COMPAT_INFO"
	.align	4
        /*0000*/ 	.byte	0x02, 0x09, 0x00, 0x00, 0x02, 0x02, 0x01, 0x00, 0x02, 0x05, 0x05, 0x00, 0x03, 0x07, 0x01, 0x01
        /*0010*/ 	.byte	0x02, 0x03, 0x00, 0x00, 0x02, 0x06, 0x01, 0x00, 0x04, 0x0b, 0x08, 0x00, 0x09, 0x00, 0x00, 0x00
        /*0020*/ 	.byte	0x00, 0x00, 0x00, 0x00


//--------------------- .nv.info._Z10find_max_y6TargetPi --------------------------
	.section	.nv.info._Z10find_max_y6TargetPi,"",@"SHT_CUDA_INFO"
	.sectionflags	@""
	.align	4


	//----- nvinfo : EIATTR_CUDA_API_VERSION
	.align		4
        /*0000*/ 	.byte	0x04, 0x37
        /*0002*/ 	.short	(.L_7 - .L_6)
.L_6:
        /*0004*/ 	.word	0x00000082


	//----- nvinfo : EIATTR_KPARAM_INFO
	.align		4
.L_7:
        /*0008*/ 	.byte	0x04, 0x17
        /*000a*/ 	.short	(.L_9 - .L_8)
.L_8:
        /*000c*/ 	.word	0x00000000
        /*0010*/ 	.short	0x0001
        /*0012*/ 	.short	0x0010
        /*0014*/ 	.byte	0x00, 0xf5, 0x21, 0x00


	//----- nvinfo : EIATTR_KPARAM_INFO
	.align		4
.L_9:
        /*0018*/ 	.byte	0x04, 0x17
        /*001a*/ 	.short	(.L_11 - .L_10)
.L_10:
        /*001c*/ 	.word	0x00000000
        /*0020*/ 	.short	0x0000
        /*0022*/ 	.short	0x0000
        /*0024*/ 	.byte	0x00, 0xf0, 0x41, 0x00


	//----- nvinfo : EIATTR_SPARSE_MMA_MASK
	.align		4
.L_11:
        /*0028*/ 	.byte	0x03, 0x50
        /*002a*/ 	.short	0x0000


	//----- nvinfo : EIATTR_MAXREG_COUNT
	.align		4
        /*002c*/ 	.byte	0x03, 0x1b
        /*002e*/ 	.short	0x00ff


	//----- nvinfo : EIATTR_MERCURY_ISA_VERSION
	.align		4
        /*0030*/ 	.byte	0x03, 0x5f
        /*0032*/ 	.short	0x0101


	//----- nvinfo : EIATTR_INT_WARP_WIDE_INSTR_OFFSETS
	.align		4
        /*0034*/ 	.byte	0x04, 0x31
        /*0036*/ 	.short	(.L_13 - .L_12)


	//   ....[0]....
.L_12:
        /*0038*/ 	.word	0x00000270


	//   ....[1]....
        /*003c*/ 	.word	0x00000280


	//----- nvinfo : EIATTR_VRC_CTA_INIT_COUNT
	.align		4
.L_13:
        /*0040*/ 	.byte	0x02, 0x4a
	.zero		1
	.zero		1


	//----- nvinfo : EIATTR_EXIT_INSTR_OFFSETS
	.align		4
        /*0044*/ 	.byte	0x04, 0x1c
        /*0046*/ 	.short	(.L_15 - .L_14)


	//   ....[0]....
.L_14:
        /*0048*/ 	.word	0x000002d0


	//----- nvinfo : EIATTR_CRS_STACK_SIZE
	.align		4
.L_15:
        /*004c*/ 	.byte	0x04, 0x1e
        /*004e*/ 	.short	(.L_17 - .L_16)
.L_16:
        /*0050*/ 	.word	0x00000000


	//----- nvinfo : EIATTR_CBANK_PARAM_SIZE
	.align		4
.L_17:
        /*0054*/ 	.byte	0x03, 0x19
        /*0056*/ 	.short	0x0018


	//----- nvinfo : EIATTR_PARAM_CBANK
	.align		4
        /*0058*/ 	.byte	0x04, 0x0a
        /*005a*/ 	.short	(.L_19 - .L_18)
	.align		4
.L_18:
        /*005c*/ 	.word	index@(.nv.constant0._Z10find_max_y6TargetPi)
        /*0060*/ 	.short	0x0380
        /*0062*/ 	.short	0x0018


	//----- nvinfo : EIATTR_SW_WAR
	.align		4
.L_19:
        /*0064*/ 	.byte	0x04, 0x36
        /*0066*/ 	.short	(.L_21 - .L_20)
.L_20:
        /*0068*/ 	.word	0x00000008
.L_21:


//--------------------- .nv.callgraph             --------------------------
	.section	.nv.callgraph,"",@"SHT_CUDA_CALLGRAPH"
	.align	4
	.sectionentsize	8
	.align		4
        /*0000*/ 	.word	0x00000000
	.align		4
        /*0004*/ 	.word	0xffffffff
	.align		4
        /*0008*/ 	.word	0x00000000
	.align		4
        /*000c*/ 	.word	0xfffffffe
	.align		4
        /*0010*/ 	.word	0x00000000
	.align		4
        /*0014*/ 	.word	0xfffffffd
	.align		4
        /*0018*/ 	.word	0x00000000
	.align		4
        /*001c*/ 	.word	0xfffffffc


//--------------------- .text._Z10find_max_y6TargetPi --------------------------
	.section	.text._Z10find_max_y6TargetPi,"ax",@progbits
	.align	128
        .global         _Z10find_max_y6TargetPi
        .type           _Z10find_max_y6TargetPi,@function
        .size           _Z10find_max_y6TargetPi,(.L_x_4 - _Z10find_max_y6TargetPi)
        .other          _Z10find_max_y6TargetPi,@"STO_CUDA_ENTRY STV_DEFAULT"
_Z10find_max_y6TargetPi:
.text._Z10find_max_y6TargetPi:
[----:B------:R-:W-:Y:S01]  /*0000*/  LDC R1, c[0x0][0x37c] ;  /* 0x0000df00ff017b82 */ /* 0x000fe20000000800 */
[----:B------:R-:W0:Y:S01]  /*0010*/  S2R R0, SR_CTAID.X ;  /* 0x0000000000007919 */ /* 0x000e220000002500 */
[----:B------:R-:W0:Y:S06]  /*0020*/  LDCU UR4, c[0x0][0x360] ;  /* 0x00006c00ff0477ac */ /* 0x000e2c0008000800 */
[----:B------:R-:W1:Y:S01]  /*0030*/  LDC R8, c[0x0][0x384] ;  /* 0x0000e100ff087b82 */ /* 0x000e620000000800 */
[----:B------:R-:W-:Y:S01]  /*0040*/  BSSY.RECONVERGENT B0, `(.L_x_0) ;  /* 0x0000020000007945 */ /* 0x000fe20003800200 */
[----:B------:R-:W0:Y:S01]  /*0050*/  S2R R3, SR_TID.X ;  /* 0x0000000000037919 */ /* 0x000e220000002100 */
[----:B------:R-:W2:Y:S01]  /*0060*/  LDCU UR5, c[0x0][0x364] ;  /* 0x00006c80ff0577ac */ /* 0x000ea20008000800 */
[----:B------:R-:W2:Y:S01]  /*0070*/  S2R R2, SR_CTAID.Y ;  /* 0x0000000000027919 */ /* 0x000ea20000002600 */
[----:B------:R-:W3:Y:S01]  /*0080*/  LDCU.64 UR6, c[0x0][0x358] ;  /* 0x00006b00ff0677ac */ /* 0x000ee20008000a00 */
[----:B------:R-:W2:Y:S01]  /*0090*/  S2R R5, SR_TID.Y ;  /* 0x0000000000057919 */ /* 0x000ea20000002200 */
[----:B------:R-:W4:Y:S01]  /*00a0*/  LDCU UR10, c[0x0][0x380] ;  /* 0x00007000ff0a77ac */ /* 0x000f220008000800 */
[----:B------:R-:W5:Y:S01]  /*00b0*/  LDCU.64 UR8, c[0x0][0x388] ;  /* 0x00007100ff0877ac */ /* 0x000f620008000a00 */
[----:B0-----:R-:W-:-:S02]  /*00c0*/  IMAD R0, R0, UR4, R3 ;  /* 0x0000000400007c24 */ /* 0x001fc4000f8e0203 */
[----:B------:R-:W-:Y:S02]  /*00d0*/  IMAD.MOV.U32 R3, RZ, RZ, RZ ;  /* 0x000000ffff037224 */ /* 0x000fe400078e00ff */
[----:B--2---:R-:W-:Y:S01]  /*00e0*/  IMAD R2, R2, UR5, R5 ;  /* 0x0000000502027c24 */ /* 0x004fe2000f8e0205 */
[----:B---345:R-:W-:-:S07]  /*00f0*/  CS2R R4, SRZ ;  /* 0x0000000000047805 */ /* 0x038fce000001ff00 */
.L_x_2:
[----:B-1----:R-:W-:Y:S01]  /*0100*/  ISETP.GE.AND P0, PT, R3, R8, PT ;  /* 0x000000080300720c */ /* 0x002fe20003f06270 */
[----:B------:R-:W-:-:S12]  /*0110*/  IMAD.MOV.U32 R6, RZ, RZ, -0x1 ;  /* 0xffffffffff067424 */ /* 0x000fd800078e00ff */
[----:B------:R-:W-:Y:S05]  /*0120*/  @!P0 BRA `(.L_x_1) ;  /* 0x0000000000448947 */ /* 0x000fea0003800000 */
[----:B------:R-:W-:Y:S01]  /*0130*/  IMAD.IADD R5, R5, 0x1, R0 ;  /* 0x0000000105057824 */ /* 0x000fe200078e0200 */
[C---:B------:R-:W-:Y:S01]  /*0140*/  ISETP.GE.AND P3, PT, R0.reuse, 0x1, PT ;  /* 0x000000010000780c */ /* 0x040fe20003f66270 */
[----:B------:R-:W-:Y:S01]  /*0150*/  IMAD.IADD R3, R3, 0x1, R2 ;  /* 0x0000000103037824 */ /* 0x000fe200078e0202 */
[----:B------:R-:W-:Y:S01]  /*0160*/  ISETP.NE.AND P2, PT, R0, RZ, PT ;  /* 0x000000ff0000720c */ /* 0x000fe20003f45270 */
[----:B------:R-:W-:Y:S01]  /*0170*/  IMAD.MOV.U32 R6, RZ, RZ, -0x1 ;  /* 0xffffffffff067424 */ /* 0x000fe200078e00ff */
[----:B------:R-:W-:Y:S01]  /*0180*/  ISETP.GT.AND P1, PT, R5, UR8, PT ;  /* 0x0000000805007c0c */ /* 0x000fe2000bf24270 */
[----:B------:R-:W-:Y:S01]  /*0190*/  VIADD R2, R2, 0xffffffff ;  /* 0xffffffff02027836 */ /* 0x000fe20000000000 */
[----:B------:R-:W-:Y:S02]  /*01a0*/  ISETP.GT.AND P0, PT, R3, UR9, PT ;  /* 0x0000000903007c0c */ /* 0x000fe4000bf04270 */
[----:B------:R-:W-:Y:S02]  /*01b0*/  ISETP.LT.OR P1, PT, R5, UR10, P1 ;  /* 0x0000000a05007c0c */ /* 0x000fe40008f21670 */
[----:B------:R-:W-:-:S02]  /*01c0*/  ISETP.LT.OR P0, PT, R3, R8, P0 ;  /* 0x000000080300720c */ /* 0x000fc40000701670 */
[----:B------:R-:W-:Y:S02]  /*01d0*/  SEL R6, R6, 0x1, P3 ;  /* 0x0000000106067807 */ /* 0x000fe40001800000 */
[----:B------:R-:W-:Y:S02]  /*01e0*/  PLOP3.LUT P0, PT, P1, P0, PT, 0xf8, 0x8f ;  /* 0x00000000008f781c */ /* 0x000fe40000f01f70 */
[----:B------:R-:W-:Y:S02]  /*01f0*/  SEL R7, R6, RZ, P2 ;  /* 0x000000ff06077207 */ /* 0x000fe40001000000 */
[----:B------:R-:W-:-:S03]  /*0200*/  VIMNMX R4, PT, PT, R3, R4, !PT ;  /* 0x0000000403047248 */ /* 0x000fc60007fe0100 */
[----:B------:R-:W-:-:S06]  /*0210*/  IMAD.IADD R0, R7, 0x1, R0 ;  /* 0x0000000107007824 */ /* 0x000fcc00078e0200 */
[----:B------:R-:W-:Y:S05]  /*0220*/  @P0 BRA `(.L_x_2) ;  /* 0xfffffffc00b40947 */ /* 0x000fea000383ffff */
[----:B------:R-:W-:-:S07]  /*0230*/  IMAD.MOV.U32 R6, RZ, RZ, R4 ;  /* 0x000000ffff067224 */ /* 0x000fce00078e0004 */
.L_x_1:
[----:B------:R-:W-:Y:S05]  /*0240*/  BSYNC.RECONVERGENT B0 ;  /* 0x0000000000007941 */ /* 0x000fea0003800200 */
.L_x_0:
[----:B------:R-:W0:Y:S01]  /*0250*/  S2R R0, SR_LANEID ;  /* 0x0000000000007919 */ /* 0x000e220000000000 */
[----:B------:R-:W1:Y:S01]  /*0260*/  LDC.64 R2, c[0x0][0x390] ;  /* 0x0000e400ff027b82 */ /* 0x000e620000000a00 */
[----:B------:R-:W-:Y:S01]  /*0270*/  VOTEU.ANY UR4, UPT, PT ;  /* 0x0000000000047886 */ /* 0x000fe200038e0100 */
[----:B------:R-:W-:Y:S01]  /*0280*/  CREDUX.MAX.S32 UR5, R6 ;  /* 0x00000000060572cc */ /* 0x000fe20000000200 */
[----:B------:R-:W-:-:S12]  /*0290*/  UFLO.U32 UR4, UR4 ;  /* 0x00000004000472bd */ /* 0x000fd800080e0000 */
[----:B------:R-:W-:Y:S01]  /*02a0*/  IMAD.U32 R5, RZ, RZ, UR5 ;  /* 0x00000005ff057e24 */ /* 0x000fe2000f8e00ff */
[----:B0-----:R-:W-:-:S13]  /*02b0*/  ISETP.EQ.U32.AND P0, PT, R0, UR4, PT ;  /* 0x0000000400007c0c */ /* 0x001fda000bf02070 */
[----:B-1----:R-:W-:Y:S01]  /*02c0*/  @P0 REDG.E.MAX.S32.STRONG.GPU desc[UR6][R2.64], R5 ;  /* 0x000000050200098e */ /* 0x002fe2000d12e306 */
[----:B------:R-:W-:Y:S05]  /*02d0*/  EXIT ;  /* 0x000000000000794d */ /* 0x000fea0003800000 */
.L_x_3:
[----:B------:R-:W-:-:S00]  /*02e0*/  BRA `(.L_x_3) ;  /* 0xfffffffc00fc7947 */ /* 0x000fc0000383ffff */
[----:B------:R-:W-:-:S00]  /*02f0*/  NOP ;  /* 0x0000000000007918 */ /* 0x000fc00000000000 */
        /* <DEDUP_REMOVED lines=8> */
.L_x_4:


//--------------------- .nv.shared.reserved.0     --------------------------
	.section	.nv.shared.reserved.0,"aw",@nobits
	.weak		__nv_reservedSMEM_offset_0_alias
	.size		__nv_reservedSMEM_offset_0_alias, 0, 64
	.other		__nv_reservedSMEM_offset_0_alias,@"STO_CUDA_RESERVED_SHARED STV_DEFAULT"
__nv_reservedSMEM_offset_0_alias:
	.zero		0
	.zero		64


//--------------------- .nv.constant0._Z10find_max_y6TargetPi --------------------------
	.section	.nv.constant0._Z10find_max_y6TargetPi,"a",@progbits
	.sectionflags	@""
	.align	4
.nv.constant0._Z10find_max_y6TargetPi:
	.zero		920


//--------------------- SYMBOLS --------------------------

	.type		.nv.reservedSmem.offset0,@object
	.size		.nv.reservedSmem.offset0,0x4
